	.headerflags	@"EF_CUDA_TEXMODE_UNIFIED EF_CUDA_64BIT_ADDRESS EF_CUDA_ACCELERATORS EF_CUDA_SM90 EF_CUDA_VIRTUAL_SM(EF_CUDA_SM90)"
	.elftype	@"ET_EXEC"


//--------------------- .nv.info                  --------------------------
	.section	.nv.info,"",@"SHT_CUDA_INFO"
	.align	4


	//----- nvinfo : EIATTR_REGCOUNT
	.align		4
        /*0000*/ 	.byte	0x04, 0x2f
        /*0002*/ 	.short	(.L_1 - .L_0)
	.align		4
.L_0:
        /*0004*/ 	.word	index@(triton_poi_fused__unsafe_index_add_33)
        /*0008*/ 	.word	0x00000010


	//----- nvinfo : EIATTR_MIN_STACK_SIZE
	.align		4
.L_1:
        /*000c*/ 	.byte	0x04, 0x12
        /*000e*/ 	.short	(.L_3 - .L_2)
	.align		4
.L_2:
        /*0010*/ 	.word	index@(triton_poi_fused__unsafe_index_add_33)
        /*0014*/ 	.word	0x00000000


	//----- nvinfo : EIATTR_FRAME_SIZE
	.align		4
.L_3:
        /*0018*/ 	.byte	0x04, 0x11
        /*001a*/ 	.short	(.L_5 - .L_4)
	.align		4
.L_4:
        /*001c*/ 	.word	index@(triton_poi_fused__unsafe_index_add_33)
        /*0020*/ 	.word	0x00000000


	//----- nvinfo : EIATTR_MIN_STACK_SIZE
	.align		4
.L_5:
        /*0024*/ 	.byte	0x04, 0x12
        /*0026*/ 	.short	(.L_7 - .L_6)
	.align		4
.L_6:
        /*0028*/ 	.word	index@(triton_poi_fused__unsafe_index_add_33)
        /*002c*/ 	.word	0x00000000
.L_7:


//--------------------- .nv.info.triton_poi_fused__unsafe_index_add_33 --------------------------
	.section	.nv.info.triton_poi_fused__unsafe_index_add_33,"",@"SHT_CUDA_INFO"
	.sectionflags	@""
	.align	4


	//----- nvinfo : EIATTR_CUDA_API_VERSION
	.align		4
        /*0000*/ 	.byte	0x04, 0x37
        /*0002*/ 	.short	(.L_9 - .L_8)
.L_8:
        /*0004*/ 	.word	0x0000007c


	//----- nvinfo : EIATTR_KPARAM_INFO
	.align		4
.L_9:
        /*0008*/ 	.byte	0x04, 0x17
        /*000a*/ 	.short	(.L_11 - .L_10)
.L_10:
        /*000c*/ 	.word	0x00000000
        /*0010*/ 	.short	0x0004
        /*0012*/ 	.short	0x0020
        /*0014*/ 	.byte	0x00, 0xf0, 0x11, 0x00


	//----- nvinfo : EIATTR_KPARAM_INFO
	.align		4
.L_11:
        /*0018*/ 	.byte	0x04, 0x17
        /*001a*/ 	.short	(.L_13 - .L_12)
.L_12:
        /*001c*/ 	.word	0x00000000
        /*0020*/ 	.short	0x0003
        /*0022*/ 	.short	0x0018
        /*0024*/ 	.byte	0x00, 0xf4, 0x21, 0x00


	//----- nvinfo : EIATTR_KPARAM_INFO
	.align		4
.L_13:
        /*0028*/ 	.byte	0x04, 0x17
        /*002a*/ 	.short	(.L_15 - .L_14)
.L_14:
        /*002c*/ 	.word	0x00000000
        /*0030*/ 	.short	0x0002
        /*0032*/ 	.short	0x0010
        /*0034*/ 	.byte	0x00, 0xf4, 0x21, 0x00


	//----- nvinfo : EIATTR_KPARAM_INFO
	.align		4
.L_15:
        /*0038*/ 	.byte	0x04, 0x17
        /*003a*/ 	.short	(.L_17 - .L_16)
.L_16:
        /*003c*/ 	.word	0x00000000
        /*0040*/ 	.short	0x0001
        /*0042*/ 	.short	0x0008
        /*0044*/ 	.byte	0x00, 0xf4, 0x21, 0x00


	//----- nvinfo : EIATTR_KPARAM_INFO
	.align		4
.L_17:
        /*0048*/ 	.byte	0x04, 0x17
        /*004a*/ 	.short	(.L_19 - .L_18)
.L_18:
        /*004c*/ 	.word	0x00000000
        /*0050*/ 	.short	0x0000
        /*0052*/ 	.short	0x0000
        /*0054*/ 	.byte	0x00, 0xf4, 0x21, 0x00


	//----- nvinfo : EIATTR_SPARSE_MMA_MASK
	.align		4
.L_19:
        /*0058*/ 	.byte	0x03, 0x50
        /*005a*/ 	.short	0x0000


	//----- nvinfo : EIATTR_MAXREG_COUNT
	.align		4
        /*005c*/ 	.byte	0x03, 0x1b
        /*005e*/ 	.short	0x00ff


	//----- nvinfo : EIATTR_EXIT_INSTR_OFFSETS
	.align		4
        /*0060*/ 	.byte	0x04, 0x1c
        /*0062*/ 	.short	(.L_21 - .L_20)


	//   ....[0]....
.L_20:
        /*0064*/ 	.word	0x000003f0


	//----- nvinfo : EIATTR_REQNTID
	.align		4
.L_21:
        /*0068*/ 	.byte	0x04, 0x10
        /*006a*/ 	.short	(.L_23 - .L_22)
.L_22:
        /*006c*/ 	.word	0x00000100
        /*0070*/ 	.word	0x00000001
        /*0074*/ 	.word	0x00000001


	//----- nvinfo : EIATTR_CBANK_PARAM_SIZE
	.align		4
.L_23:
        /*0078*/ 	.byte	0x03, 0x19
        /*007a*/ 	.short	0x0024


	//----- nvinfo : EIATTR_PARAM_CBANK
	.align		4
        /*007c*/ 	.byte	0x04, 0x0a
        /*007e*/ 	.short	(.L_25 - .L_24)
	.align		4
.L_24:
        /*0080*/ 	.word	index@(.nv.constant0.triton_poi_fused__unsafe_index_add_33)
        /*0084*/ 	.short	0x0210
        /*0086*/ 	.short	0x0024


	//----- nvinfo : EIATTR_SW_WAR
	.align		4
.L_25:
        /*0088*/ 	.byte	0x04, 0x36
        /*008a*/ 	.short	(.L_27 - .L_26)
.L_26:
        /*008c*/ 	.word	0x00000008
.L_27:


//--------------------- .nv.callgraph             --------------------------
	.section	.nv.callgraph,"",@"SHT_CUDA_CALLGRAPH"
	.align	4
	.sectionentsize	8
	.align		4
        /*0000*/ 	.word	0x00000000
	.align		4
        /*0004*/ 	.word	0xffffffff
	.align		4
        /*0008*/ 	.word	0x00000000
	.align		4
        /*000c*/ 	.word	0xfffffffe
	.align		4
        /*0010*/ 	.word	0x00000000
	.align		4
        /*0014*/ 	.word	0xfffffffd
	.align		4
        /*0018*/ 	.word	0x00000000
	.align		4
        /*001c*/ 	.word	0xfffffffc


//--------------------- .text.triton_poi_fused__unsafe_index_add_33 --------------------------
	.section	.text.triton_poi_fused__unsafe_index_add_33,"ax",@progbits
	.align	128
        .global         triton_poi_fused__unsafe_index_add_33
        .type           triton_poi_fused__unsafe_index_add_33,@function
        .size           triton_poi_fused__unsafe_index_add_33,(.L_x_1 - triton_poi_fused__unsafe_index_add_33)
        .other          triton_poi_fused__unsafe_index_add_33,@"STO_CUDA_ENTRY STV_DEFAULT"
triton_poi_fused__unsafe_index_add_33:
.text.triton_poi_fused__unsafe_index_add_33:
[----:B------:R-:W-:Y:S01]  /*0000*/  LDC R1, c[0x0][0x28] ;  /* 0x00000a00ff017b82 */ /* 0x000fe20000000800 */
[----:B------:R-:W1:Y:S07]  /*0010*/  S2R R0, SR_TID.X ;  /* 0x0000000000007919 */ /* 0x000e6e0000002100 */
[----:B------:R-:W2:Y:S01]  /*0020*/  LDC.64 R4, c[0x0][0x210] ;  /* 0x00008400ff047b82 */ /* 0x000ea20000000a00 */
[----:B------:R-:W-:Y:S01]  /*0030*/  ULDC.64 UR4, c[0x0][0x208] ;  /* 0x0000820000047ab9 */ /* 0x000fe20000000a00 */
[----:B------:R-:W-:Y:S01]  /*0040*/  ULDC.64 UR6, c[0x0][0x218] ;  /* 0x0000860000067ab9 */ /* 0x000fe20000000a00 */
[----:B------:R-:W3:Y:S01]  /*0050*/  S2R R9, SR_CTAID.X ;  /* 0x0000000000097919 */ /* 0x000ee20000002500 */
[----:B------:R-:W-:Y:S01]  /*0060*/  ULDC.64 UR8, c[0x0][0x220] ;  /* 0x0000880000087ab9 */ /* 0x000fe20000000a00 */
[----:B-1----:R-:W-:-:S05]  /*0070*/  IMAD.SHL.U32 R0, R0, 0x2, RZ ;  /* 0x0000000200007824 */ /* 0x002fca00078e00ff */
[----:B------:R-:W-:-:S05]  /*0080*/  LOP3.LUT R0, R0, 0x1fe, RZ, 0xc0, !PT ;  /* 0x000001fe00007812 */ /* 0x000fca00078ec0ff */
[----:B---3--:R-:W-:-:S05]  /*0090*/  IMAD R0, R9, 0x200, R0 ;  /* 0x0000020009007824 */ /* 0x008fca00078e0200 */
[----:B------:R-:W-:-:S04]  /*00a0*/  SHF.R.S32.HI R3, RZ, 0x1f, R0 ;  /* 0x0000001fff037819 */ /* 0x000fc80000011400 */
[----:B------:R-:W-:-:S04]  /*00b0*/  LEA.HI R6, R3, R0, RZ, 0x5 ;  /* 0x0000000003067211 */ /* 0x000fc800078f28ff */
[----:B------:R-:W-:Y:S02]  /*00c0*/  SHF.R.S32.HI R2, RZ, 0x5, R6 ;  /* 0x00000005ff027819 */ /* 0x000fe40000011406 */
[----:B------:R-:W-:Y:S02]  /*00d0*/  LOP3.LUT R7, R6, 0xffffffe0, RZ, 0xc0, !PT ;  /* 0xffffffe006077812 */ /* 0x000fe400078ec0ff */
[----:B------:R-:W-:-:S04]  /*00e0*/  LEA.HI R3, R2, R2, RZ, 0x5 ;  /* 0x0000000202037211 */ /* 0x000fc800078f28ff */
[----:B------:R-:W-:-:S05]  /*00f0*/  LOP3.LUT R3, R3, 0xffffffe0, RZ, 0xc0, !PT ;  /* 0xffffffe003037812 */ /* 0x000fca00078ec0ff */
[----:B------:R-:W-:-:S04]  /*0100*/  IMAD.IADD R3, R2, 0x1, -R3 ;  /* 0x0000000102037824 */ /* 0x000fc800078e0a03 */
[----:B--2---:R-:W-:-:S04]  /*0110*/  IMAD.WIDE R2, R3, 0x8, R4 ;  /* 0x0000000803027825 */ /* 0x004fc800078e0204 */
[----:B------:R-:W-:Y:S02]  /*0120*/  IMAD.IADD R7, R0, 0x1, -R7 ;  /* 0x0000000100077824 */ /* 0x000fe400078e0a07 */
[----:B------:R-:W2:Y:S02]  /*0130*/  LDG.E.EL.64 R2, desc[UR4][R2.64] ;  /* 0x0000000402027981 */ /* 0x000ea4000c2e1b00 */
[----:B------:R-:W-:-:S06]  /*0140*/  IMAD.WIDE R4, R7, 0x8, R4 ;  /* 0x0000000807047825 */ /* 0x000fcc00078e0204 */
[----:B------:R-:W3:Y:S01]  /*0150*/  LDG.E.EL.128 R4, desc[UR4][R4.64] ;  /* 0x0000000404047981 */ /* 0x000ee2000c2e1d00 */
[----:B------:R-:W-:-:S04]  /*0160*/  SHF.R.S32.HI R9, RZ, 0x16, R9 ;  /* 0x00000016ff097819 */ /* 0x000fc80000011409 */
[----:B------:R-:W-:-:S04]  /*0170*/  SGXT R9, R9, 0x1 ;  /* 0x000000010909781a */ /* 0x000fc80000000200 */
[----:B------:R-:W-:-:S04]  /*0180*/  LEA.HI R9, R9, R0, RZ, 0xa ;  /* 0x0000000009097211 */ /* 0x000fc800078f50ff */
[----:B------:R-:W-:-:S05]  /*0190*/  SHF.R.S32.HI R9, RZ, 0xa, R9 ;  /* 0x0000000aff097819 */ /* 0x000fca0000011409 */
[----:B------:R-:W-:Y:S01]  /*01a0*/  IMAD.SHL.U32 R9, R9, 0x100, RZ ;  /* 0x0000010009097824 */ /* 0x000fe200078e00ff */
[----:B--2---:R-:W-:-:S04]  /*01b0*/  SHF.R.U32.HI R11, RZ, 0x1b, R3 ;  /* 0x0000001bff0b7819 */ /* 0x004fc80000011603 */
[----:B------:R-:W-:-:S04]  /*01c0*/  LOP3.LUT R11, R11, 0x10, RZ, 0xc0, !PT ;  /* 0x000000100b0b7812 */ /* 0x000fc800078ec0ff */
[----:B------:R-:W-:Y:S02]  /*01d0*/  IADD3 R11, P0, R2, R11, RZ ;  /* 0x0000000b020b7210 */ /* 0x000fe40007f1e0ff */
[----:B---3--:R-:W-:Y:S02]  /*01e0*/  SHF.R.U32.HI R10, RZ, 0x1b, R5 ;  /* 0x0000001bff0a7819 */ /* 0x008fe40000011605 */
[----:B------:R-:W-:Y:S01]  /*01f0*/  SHF.R.S32.HI R2, RZ, 0x1f, R9 ;  /* 0x0000001fff027819 */ /* 0x000fe20000011409 */
[----:B------:R-:W-:Y:S01]  /*0200*/  IMAD.X R12, RZ, RZ, R3, P0 ;  /* 0x000000ffff0c7224 */ /* 0x000fe200000e0603 */
[----:B------:R-:W-:Y:S02]  /*0210*/  LEA R9, P0, R11, R9, 0x4 ;  /* 0x000000090b097211 */ /* 0x000fe400078020ff */
[----:B------:R-:W-:Y:S02]  /*0220*/  SHF.R.U32.HI R8, RZ, 0x1b, R7 ;  /* 0x0000001bff087819 */ /* 0x000fe40000011607 */
[----:B------:R-:W-:-:S02]  /*0230*/  LOP3.LUT R3, R10, 0x10, RZ, 0xc0, !PT ;  /* 0x000000100a037812 */ /* 0x000fc400078ec0ff */
[----:B------:R-:W-:Y:S02]  /*0240*/  LEA.HI.X R11, R11, R2, R12, 0x4, P0 ;  /* 0x000000020b0b7211 */ /* 0x000fe400000f240c */
[----:B------:R-:W-:Y:S02]  /*0250*/  LOP3.LUT R8, R8, 0x10, RZ, 0xc0, !PT ;  /* 0x0000001008087812 */ /* 0x000fe400078ec0ff */
[-C--:B------:R-:W-:Y:S02]  /*0260*/  IADD3 R3, P0, P1, R3, R9.reuse, R4 ;  /* 0x0000000903037210 */ /* 0x080fe4000791e004 */
[----:B------:R-:W-:Y:S02]  /*0270*/  IADD3 R2, P2, P3, R8, R9, R6 ;  /* 0x0000000908027210 */ /* 0x000fe40007b5e006 */
[-C--:B------:R-:W-:Y:S01]  /*0280*/  IADD3.X R4, RZ, R11.reuse, R5, P0, P1 ;  /* 0x0000000bff047210 */ /* 0x080fe200007e2405 */
[C---:B------:R-:W-:Y:S01]  /*0290*/  IMAD.SHL.U32 R8, R3.reuse, 0x4, RZ ;  /* 0x0000000403087824 */ /* 0x040fe200078e00ff */
[----:B------:R-:W-:Y:S01]  /*02a0*/  IADD3.X R7, RZ, R11, R7, P2, P3 ;  /* 0x0000000bff077210 */ /* 0x000fe200017e6407 */
[----:B------:R-:W-:Y:S01]  /*02b0*/  IMAD.SHL.U32 R10, R2, 0x4, RZ ;  /* 0x00000004020a7824 */ /* 0x000fe200078e00ff */
[----:B------:R-:W-:-:S02]  /*02c0*/  SHF.L.U64.HI R3, R3, 0x2, R4 ;  /* 0x0000000203037819 */ /* 0x000fc40000010204 */
[----:B------:R-:W-:Y:S02]  /*02d0*/  IADD3 R4, P0, R8, UR6, RZ ;  /* 0x0000000608047c10 */ /* 0x000fe4000ff1e0ff */
[----:B------:R-:W-:Y:S02]  /*02e0*/  IADD3 R6, P1, R10, UR6, RZ ;  /* 0x000000060a067c10 */ /* 0x000fe4000ff3e0ff */
[----:B------:R-:W-:Y:S02]  /*02f0*/  IADD3.X R5, R3, UR7, RZ, P0, !PT ;  /* 0x0000000703057c10 */ /* 0x000fe400087fe4ff */
[----:B------:R-:W-:Y:S02]  /*0300*/  SHF.L.U64.HI R2, R2, 0x2, R7 ;  /* 0x0000000202027819 */ /* 0x000fe40000010207 */
[----:B------:R-:W-:Y:S01]  /*0310*/  IADD3 R8, P2, R8, UR8, RZ ;  /* 0x0000000808087c10 */ /* 0x000fe2000ff5e0ff */
[----:B------:R-:W2:Y:S01]  /*0320*/  LDG.E.EL R4, desc[UR4][R4.64] ;  /* 0x0000000404047981 */ /* 0x000ea2000c2e1900 */
[----:B------:R-:W-:-:S02]  /*0330*/  IADD3 R10, P0, R10, UR8, RZ ;  /* 0x000000080a0a7c10 */ /* 0x000fc4000ff1e0ff */
[----:B------:R-:W-:Y:S02]  /*0340*/  IADD3.X R9, R3, UR9, RZ, P2, !PT ;  /* 0x0000000903097c10 */ /* 0x000fe400097fe4ff */
[----:B------:R-:W-:Y:S02]  /*0350*/  IADD3.X R11, R2, UR9, RZ, P0, !PT ;  /* 0x00000009020b7c10 */ /* 0x000fe400087fe4ff */
[----:B------:R-:W-:Y:S02]  /*0360*/  IADD3.X R7, R2, UR7, RZ, P1, !PT ;  /* 0x0000000702077c10 */ /* 0x000fe40008ffe4ff */
[----:B------:R-:W2:Y:S01]  /*0370*/  LDG.E.EL R9, desc[UR4][R8.64] ;  /* 0x0000000408097981 */ /* 0x000ea2000c2e1900 */
[----:B------:R-:W1:Y:S03]  /*0380*/  LDC.64 R2, c[0x0][0x228] ;  /* 0x00008a00ff027b82 */ /* 0x000e660000000a00 */
[----:B------:R-:W3:Y:S04]  /*0390*/  LDG.E.EL R6, desc[UR4][R6.64] ;  /* 0x0000000406067981 */ /* 0x000ee8000c2e1900 */
[----:B------:R-:W3:Y:S01]  /*03a0*/  LDG.E.EL R11, desc[UR4][R10.64] ;  /* 0x000000040a0b7981 */ /* 0x000ee2000c2e1900 */
[----:B-1----:R-:W-:-:S04]  /*03b0*/  IMAD.WIDE R2, R0, 0x4, R2 ;  /* 0x0000000400027825 */ /* 0x002fc800078e0202 */
[----:B--2---:R-:W-:Y:S01]  /*03c0*/  FADD R12, R4, R9 ;  /* 0x00000009040c7221 */ /* 0x004fe20000000000 */
[----:B---3--:R-:W-:-:S05]  /*03d0*/  FADD R13, R6, R11 ;  /* 0x0000000b060d7221 */ /* 0x008fca0000000000 */
[----:B------:R-:W-:Y:S01]  /*03e0*/  STG.E.64 desc[UR4][R2.64], R12 ;  /* 0x0000000c02007986 */ /* 0x000fe2000c101b04 */
[----:B------:R-:W-:Y:S05]  /*03f0*/  EXIT ;  /* 0x000000000000794d */ /* 0x000fea0003800000 */
.L_x_0:
[----:B------:R-:W-:-:S00]  /*0400*/  BRA `(.L_x_0) ;  /* 0xfffffffc00fc7947 */ /* 0x000fc0000383ffff */
[----:B------:R-:W-:-:S00]  /*0410*/  NOP ;  /* 0x0000000000007918 */ /* 0x000fc00000000000 */
        /* <DEDUP_REMOVED lines=14> */
.L_x_1:


//--------------------- .nv.constant0.triton_poi_fused__unsafe_index_add_33 --------------------------
	.section	.nv.constant0.triton_poi_fused__unsafe_index_add_33,"a",@progbits
	.sectionflags	@""
	.align	4
.nv.constant0.triton_poi_fused__unsafe_index_add_33:
	.zero		564
